//
// Generated by NVIDIA NVVM Compiler
//
// Compiler Build ID: CL-36424714
// Cuda compilation tools, release 13.0, V13.0.88
// Based on NVVM 20.0.0
//

.version 9.0
.target sm_100
.address_size 64

	// .globl	_Z13findMinKernelPKiPim
// _ZZ14blockReduceMiniE6shared has been demoted

.visible .entry _Z13findMinKernelPKiPim(
	.param .u64 .ptr .align 1 _Z13findMinKernelPKiPim_param_0,
	.param .u64 .ptr .align 1 _Z13findMinKernelPKiPim_param_1,
	.param .u64 _Z13findMinKernelPKiPim_param_2
)
{
	.reg .pred 	%p<17>;
	.reg .b32 	%r<48>;
	.reg .b64 	%rd<13>;
	// demoted variable
	.shared .align 4 .b8 _ZZ14blockReduceMiniE6shared[128];
	ld.param.u64 	%rd6, [_Z13findMinKernelPKiPim_param_0];
	ld.param.u64 	%rd7, [_Z13findMinKernelPKiPim_param_1];
	ld.param.u64 	%rd8, [_Z13findMinKernelPKiPim_param_2];
	mov.u32 	%r1, %tid.x;
	mov.u32 	%r2, %ntid.x;
	mov.u32 	%r12, %ctaid.x;
	mad.lo.s32 	%r13, %r2, %r12, %r1;
	cvt.u64.u32 	%rd12, %r13;
	setp.le.u64 	%p1, %rd8, %rd12;
	mov.b32 	%r46, 2147483647;
	@%p1 bra 	$L__BB0_3;
	mov.u32 	%r15, %nctaid.x;
	mul.lo.s32 	%r16, %r2, %r15;
	cvt.u64.u32 	%rd2, %r16;
	cvta.to.global.u64 	%rd3, %rd6;
	mov.b32 	%r46, 2147483647;
$L__BB0_2:
	shl.b64 	%rd9, %rd12, 2;
	add.s64 	%rd10, %rd3, %rd9;
	ld.global.nc.u32 	%r17, [%rd10];
	min.s32 	%r46, %r46, %r17;
	add.s64 	%rd12, %rd12, %rd2;
	setp.lt.u64 	%p2, %rd12, %rd8;
	@%p2 bra 	$L__BB0_2;
$L__BB0_3:
	and.b32  	%r6, %r1, 31;
	shfl.sync.down.b32	%r18|%p3, %r46, 16, 31, -1;
	min.s32 	%r19, %r46, %r18;
	shfl.sync.down.b32	%r20|%p4, %r19, 8, 31, -1;
	min.s32 	%r21, %r19, %r20;
	shfl.sync.down.b32	%r22|%p5, %r21, 4, 31, -1;
	min.s32 	%r23, %r21, %r22;
	shfl.sync.down.b32	%r24|%p6, %r23, 2, 31, -1;
	min.s32 	%r25, %r23, %r24;
	shfl.sync.down.b32	%r26|%p7, %r25, 1, 31, -1;
	min.s32 	%r7, %r25, %r26;
	setp.ne.s32 	%p8, %r6, 0;
	@%p8 bra 	$L__BB0_5;
	shr.u32 	%r27, %r1, 3;
	mov.u32 	%r28, _ZZ14blockReduceMiniE6shared;
	add.s32 	%r29, %r28, %r27;
	st.shared.u32 	[%r29], %r7;
$L__BB0_5:
	bar.sync 	0;
	shr.u32 	%r31, %r2, 5;
	setp.ge.u32 	%p9, %r1, %r31;
	mov.b32 	%r47, 2147483647;
	@%p9 bra 	$L__BB0_7;
	shl.b32 	%r32, %r6, 2;
	mov.u32 	%r33, _ZZ14blockReduceMiniE6shared;
	add.s32 	%r34, %r33, %r32;
	ld.shared.u32 	%r47, [%r34];
$L__BB0_7:
	setp.gt.u32 	%p10, %r1, 31;
	@%p10 bra 	$L__BB0_10;
	shfl.sync.down.b32	%r35|%p11, %r47, 16, 31, -1;
	min.s32 	%r36, %r47, %r35;
	shfl.sync.down.b32	%r37|%p12, %r36, 8, 31, -1;
	min.s32 	%r38, %r36, %r37;
	shfl.sync.down.b32	%r39|%p13, %r38, 4, 31, -1;
	min.s32 	%r40, %r38, %r39;
	shfl.sync.down.b32	%r41|%p14, %r40, 2, 31, -1;
	min.s32 	%r42, %r40, %r41;
	shfl.sync.down.b32	%r43|%p15, %r42, 1, 31, -1;
	min.s32 	%r10, %r42, %r43;
	setp.ne.s32 	%p16, %r1, 0;
	@%p16 bra 	$L__BB0_10;
	cvta.to.global.u64 	%rd11, %rd7;
	atom.global.min.s32 	%r44, [%rd11], %r10;
$L__BB0_10:
	ret;

}
	// .globl	_Z25find_min_atomicMin_kernelPKiPim
.visible .entry _Z25find_min_atomicMin_kernelPKiPim(
	.param .u64 .ptr .align 1 _Z25find_min_atomicMin_kernelPKiPim_param_0,
	.param .u64 .ptr .align 1 _Z25find_min_atomicMin_kernelPKiPim_param_1,
	.param .u64 _Z25find_min_atomicMin_kernelPKiPim_param_2
)
{
	.reg .pred 	%p<2>;
	.reg .b32 	%r<7>;
	.reg .b64 	%rd<9>;

	ld.param.u64 	%rd2, [_Z25find_min_atomicMin_kernelPKiPim_param_0];
	ld.param.u64 	%rd3, [_Z25find_min_atomicMin_kernelPKiPim_param_1];
	ld.param.u64 	%rd4, [_Z25find_min_atomicMin_kernelPKiPim_param_2];
	mov.u32 	%r1, %tid.x;
	mov.u32 	%r2, %ctaid.x;
	mov.u32 	%r3, %ntid.x;
	mad.lo.s32 	%r4, %r2, %r3, %r1;
	cvt.u64.u32 	%rd1, %r4;
	setp.le.u64 	%p1, %rd4, %rd1;
	@%p1 bra 	$L__BB1_2;
	cvta.to.global.u64 	%rd5, %rd2;
	cvta.to.global.u64 	%rd6, %rd3;
	shl.b64 	%rd7, %rd1, 2;
	add.s64 	%rd8, %rd5, %rd7;
	ld.global.u32 	%r5, [%rd8];
	atom.global.min.s32 	%r6, [%rd6], %r5;
$L__BB1_2:
	ret;

}
	// .globl	_Z24find_min_fixpoint_kernelPKiPim
.visible .entry _Z24find_min_fixpoint_kernelPKiPim(
	.param .u64 .ptr .align 1 _Z24find_min_fixpoint_kernelPKiPim_param_0,
	.param .u64 .ptr .align 1 _Z24find_min_fixpoint_kernelPKiPim_param_1,
	.param .u64 _Z24find_min_fixpoint_kernelPKiPim_param_2
)
{
	.reg .pred 	%p<3>;
	.reg .b32 	%r<7>;
	.reg .b64 	%rd<9>;

	ld.param.u64 	%rd3, [_Z24find_min_fixpoint_kernelPKiPim_param_0];
	ld.param.u64 	%rd4, [_Z24find_min_fixpoint_kernelPKiPim_param_1];
	ld.param.u64 	%rd5, [_Z24find_min_fixpoint_kernelPKiPim_param_2];
	cvta.to.global.u64 	%rd1, %rd4;
	mov.u32 	%r2, %tid.x;
	mov.u32 	%r3, %ctaid.x;
	mov.u32 	%r4, %ntid.x;
	mad.lo.s32 	%r5, %r3, %r4, %r2;
	cvt.u64.u32 	%rd2, %r5;
	setp.le.u64 	%p1, %rd5, %rd2;
	@%p1 bra 	$L__BB2_3;
	cvta.to.global.u64 	%rd6, %rd3;
	shl.b64 	%rd7, %rd2, 2;
	add.s64 	%rd8, %rd6, %rd7;
	ld.global.u32 	%r1, [%rd8];
	ld.global.u32 	%r6, [%rd1];
	setp.ge.s32 	%p2, %r1, %r6;
	@%p2 bra 	$L__BB2_3;
	st.global.u32 	[%rd1], %r1;
$L__BB2_3:
	ret;

}
	// .globl	_Z23find_min_strided_kernelPKiPim
.visible .entry _Z23find_min_strided_kernelPKiPim(
	.param .u64 .ptr .align 1 _Z23find_min_strided_kernelPKiPim_param_0,
	.param .u64 .ptr .align 1 _Z23find_min_strided_kernelPKiPim_param_1,
	.param .u64 _Z23find_min_strided_kernelPKiPim_param_2
)
{
	.reg .pred 	%p<3>;
	.reg .b32 	%r<16>;
	.reg .b64 	%rd<13>;

	ld.param.u64 	%rd6, [_Z23find_min_strided_kernelPKiPim_param_0];
	ld.param.u64 	%rd7, [_Z23find_min_strided_kernelPKiPim_param_1];
	ld.param.u64 	%rd8, [_Z23find_min_strided_kernelPKiPim_param_2];
	mov.u32 	%r6, %tid.x;
	mov.u32 	%r7, %ctaid.x;
	mov.u32 	%r8, %ntid.x;
	mad.lo.s32 	%r9, %r7, %r8, %r6;
	cvt.u64.u32 	%rd12, %r9;
	mov.u32 	%r10, %nctaid.x;
	mul.lo.s32 	%r1, %r8, %r10;
	setp.le.u64 	%p1, %rd8, %rd12;
	mov.b32 	%r15, 2147483647;
	@%p1 bra 	$L__BB3_3;
	cvt.u64.u32 	%rd2, %r1;
	cvta.to.global.u64 	%rd3, %rd6;
	mov.b32 	%r15, 2147483647;
$L__BB3_2:
	shl.b64 	%rd9, %rd12, 2;
	add.s64 	%rd10, %rd3, %rd9;
	ld.global.u32 	%r12, [%rd10];
	min.s32 	%r15, %r15, %r12;
	add.s64 	%rd12, %rd12, %rd2;
	setp.lt.u64 	%p2, %rd12, %rd8;
	@%p2 bra 	$L__BB3_2;
$L__BB3_3:
	cvta.to.global.u64 	%rd11, %rd7;
	atom.global.min.s32 	%r13, [%rd11], %r15;
	ret;

}


// ===== COMPILED SASS (sm_100) =====

	.target	sm_100

	.elftype	@"ET_EXEC"


//--------------------- .note.nv.tkinfo           --------------------------
	.section	.note.nv.tkinfo,"",@"SHT_NOTE"
	.sectionflags	@"SHF_NOTE_NV_TKINFO"
	.tkinfo
        /*0018*/ 	.word	0x00000002
        /*0030*/ 	.string	""
        /*0030*/ 	.string	"ptxas"
        /*0030*/ 	.string	"Cuda compilation tools, release 13.0, V13.0.88"
        /*0030*/ 	.string	"Build cuda_13.0.r13.0/compiler.36424714_0"
        /*0030*/ 	.string	"-arch sm_100 -m 64 "



//--------------------- .note.nv.cuinfo           --------------------------
	.section	.note.nv.cuinfo,"",@"SHT_NOTE"
	.sectionflags	@"SHF_NOTE_NV_CUINFO"
        /*0018*/ 	.short	0x0002
        /*001a*/ 	.short	0x0064
        /*001c*/ 	.short	0x0082
	.zero		2


//--------------------- .nv.info                  --------------------------
	.section	.nv.info,"",@"SHT_CUDA_INFO"
	.align	4


	//----- nvinfo : EIATTR_REGCOUNT
	.align		4
        /*0000*/ 	.byte	0x04, 0x2f
        /*0002*/ 	.short	(.L_1 - .L_0)
	.align		4
.L_0:
        /*0004*/ 	.word	index@(_Z13findMinKernelPKiPim)
        /*0008*/ 	.word	0x0000000d


	//----- nvinfo : EIATTR_FRAME_SIZE
	.align		4
.L_1:
        /*000c*/ 	.byte	0x04, 0x11
        /*000e*/ 	.short	(.L_3 - .L_2)
	.align		4
.L_2:
        /*0010*/ 	.word	index@(_Z13findMinKernelPKiPim)
        /*0014*/ 	.word	0x00000000


	//----- nvinfo : EIATTR_REGCOUNT
	.align		4
.L_3:
        /*0018*/ 	.byte	0x04, 0x2f
        /*001a*/ 	.short	(.L_5 - .L_4)
	.align		4
.L_4:
        /*001c*/ 	.word	index@(_Z25find_min_atomicMin_kernelPKiPim)
        /*0020*/ 	.word	0x0000000a


	//----- nvinfo : EIATTR_FRAME_SIZE
	.align		4
.L_5:
        /*0024*/ 	.byte	0x04, 0x11
        /*0026*/ 	.short	(.L_7 - .L_6)
	.align		4
.L_6:
        /*0028*/ 	.word	index@(_Z25find_min_atomicMin_kernelPKiPim)
        /*002c*/ 	.word	0x00000000


	//----- nvinfo : EIATTR_REGCOUNT
	.align		4
.L_7:
        /*0030*/ 	.byte	0x04, 0x2f
        /*0032*/ 	.short	(.L_9 - .L_8)
	.align		4
.L_8:
        /*0034*/ 	.word	index@(_Z24find_min_fixpoint_kernelPKiPim)
        /*0038*/ 	.word	0x00000008


	//----- nvinfo : EIATTR_FRAME_SIZE
	.align		4
.L_9:
        /*003c*/ 	.byte	0x04, 0x11
        /*003e*/ 	.short	(.L_11 - .L_10)
	.align		4
.L_10:
        /*0040*/ 	.word	index@(_Z24find_min_fixpoint_kernelPKiPim)
        /*0044*/ 	.word	0x00000000


	//----- nvinfo : EIATTR_REGCOUNT
	.align		4
.L_11:
        /*0048*/ 	.byte	0x04, 0x2f
        /*004a*/ 	.short	(.L_13 - .L_12)
	.align		4
.L_12:
        /*004c*/ 	.word	index@(_Z23find_min_strided_kernelPKiPim)
        /*0050*/ 	.word	0x0000000c


	//----- nvinfo : EIATTR_FRAME_SIZE
	.align		4
.L_13:
        /*0054*/ 	.byte	0x04, 0x11
        /*0056*/ 	.short	(.L_15 - .L_14)
	.align		4
.L_14:
        /*0058*/ 	.word	index@(_Z23find_min_strided_kernelPKiPim)
        /*005c*/ 	.word	0x00000000


	//----- nvinfo : EIATTR_MIN_STACK_SIZE
	.align		4
.L_15:
        /*0060*/ 	.byte	0x04, 0x12
        /*0062*/ 	.short	(.L_17 - .L_16)
	.align		4
.L_16:
        /*0064*/ 	.word	index@(_Z23find_min_strided_kernelPKiPim)
        /*0068*/ 	.word	0x00000000


	//----- nvinfo : EIATTR_MIN_STACK_SIZE
	.align		4
.L_17:
        /*006c*/ 	.byte	0x04, 0x12
        /*006e*/ 	.short	(.L_19 - .L_18)
	.align		4
.L_18:
        /*0070*/ 	.word	index@(_Z24find_min_fixpoint_kernelPKiPim)
        /*0074*/ 	.word	0x00000000


	//----- nvinfo : EIATTR_MIN_STACK_SIZE
	.align		4
.L_19:
        /*0078*/ 	.byte	0x04, 0x12
        /*007a*/ 	.short	(.L_21 - .L_20)
	.align		4
.L_20:
        /*007c*/ 	.word	index@(_Z25find_min_atomicMin_kernelPKiPim)
        /*0080*/ 	.word	0x00000000


	//----- nvinfo : EIATTR_MIN_STACK_SIZE
	.align		4
.L_21:
        /*0084*/ 	.byte	0x04, 0x12
        /*0086*/ 	.short	(.L_23 - .L_22)
	.align		4
.L_22:
        /*0088*/ 	.word	index@(_Z13findMinKernelPKiPim)
        /*008c*/ 	.word	0x00000000
.L_23:


//--------------------- .nv.compat                --------------------------
	.section	.nv.compat,"",@"SHT_CUDA_COMPAT_INFO"
	.align	4
        /*0000*/ 	.byte	0x02, 0x09, 0x00, 0x00, 0x02, 0x02, 0x01, 0x00, 0x02, 0x05, 0x05, 0x00, 0x03, 0x07, 0x01, 0x01
        /*0010*/ 	.byte	0x02, 0x03, 0x00, 0x00, 0x02, 0x06, 0x01, 0x00, 0x04, 0x0b, 0x08, 0x00, 0x09, 0x00, 0x00, 0x00
        /*0020*/ 	.byte	0x00, 0x00, 0x00, 0x00


//--------------------- .nv.info._Z23find_min_strided_kernelPKiPim --------------------------
	.section	.nv.info._Z23find_min_strided_kernelPKiPim,"",@"SHT_CUDA_INFO"
	.sectionflags	@""
	.align	4


	//----- nvinfo : EIATTR_CUDA_API_VERSION
	.align		4
        /*0000*/ 	.byte	0x04, 0x37
        /*0002*/ 	.short	(.L_25 - .L_24)
.L_24:
        /*0004*/ 	.word	0x00000082


	//----- nvinfo : EIATTR_KPARAM_INFO
	.align		4
.L_25:
        /*0008*/ 	.byte	0x04, 0x17
        /*000a*/ 	.short	(.L_27 - .L_26)
.L_26:
        /*000c*/ 	.word	0x00000000
        /*0010*/ 	.short	0x0002
        /*0012*/ 	.short	0x0010
        /*0014*/ 	.byte	0x00, 0xf0, 0x21, 0x00


	//----- nvinfo : EIATTR_KPARAM_INFO
	.align		4
.L_27:
        /*0018*/ 	.byte	0x04, 0x17
        /*001a*/ 	.short	(.L_29 - .L_28)
.L_28:
        /*001c*/ 	.word	0x00000000
        /*0020*/ 	.short	0x0001
        /*0022*/ 	.short	0x0008
        /*0024*/ 	.byte	0x00, 0xf5, 0x21, 0x00


	//----- nvinfo : EIATTR_KPARAM_INFO
	.align		4
.L_29:
        /*0028*/ 	.byte	0x04, 0x17
        /*002a*/ 	.short	(.L_31 - .L_30)
.L_30:
        /*002c*/ 	.word	0x00000000
        /*0030*/ 	.short	0x0000
        /*0032*/ 	.short	0x0000
        /*0034*/ 	.byte	0x00, 0xf5, 0x21, 0x00


	//----- nvinfo : EIATTR_SPARSE_MMA_MASK
	.align		4
.L_31:
        /*0038*/ 	.byte	0x03, 0x50
        /*003a*/ 	.short	0x0000


	//----- nvinfo : EIATTR_MAXREG_COUNT
	.align		4
        /*003c*/ 	.byte	0x03, 0x1b
        /*003e*/ 	.short	0x00ff


	//----- nvinfo : EIATTR_MERCURY_ISA_VERSION
	.align		4
        /*0040*/ 	.byte	0x03, 0x5f
        /*0042*/ 	.short	0x0101


	//----- nvinfo : EIATTR_INT_WARP_WIDE_INSTR_OFFSETS
	.align		4
        /*0044*/ 	.byte	0x04, 0x31
        /*0046*/ 	.short	(.L_33 - .L_32)


	//   ....[0]....
.L_32:
        /*0048*/ 	.word	0x000001d0


	//   ....[1]....
        /*004c*/ 	.word	0x000001e0


	//----- nvinfo : EIATTR_VRC_CTA_INIT_COUNT
	.align		4
.L_33:
        /*0050*/ 	.byte	0x02, 0x4a
	.zero		1
	.zero		1


	//----- nvinfo : EIATTR_EXIT_INSTR_OFFSETS
	.align		4
        /*0054*/ 	.byte	0x04, 0x1c
        /*0056*/ 	.short	(.L_35 - .L_34)


	//   ....[0]....
.L_34:
        /*0058*/ 	.word	0x00000230


	//----- nvinfo : EIATTR_CRS_STACK_SIZE
	.align		4
.L_35:
        /*005c*/ 	.byte	0x04, 0x1e
        /*005e*/ 	.short	(.L_37 - .L_36)
.L_36:
        /*0060*/ 	.word	0x00000000


	//----- nvinfo : EIATTR_CBANK_PARAM_SIZE
	.align		4
.L_37:
        /*0064*/ 	.byte	0x03, 0x19
        /*0066*/ 	.short	0x0018


	//----- nvinfo : EIATTR_PARAM_CBANK
	.align		4
        /*0068*/ 	.byte	0x04, 0x0a
        /*006a*/ 	.short	(.L_39 - .L_38)
	.align		4
.L_38:
        /*006c*/ 	.word	index@(.nv.constant0._Z23find_min_strided_kernelPKiPim)
        /*0070*/ 	.short	0x0380
        /*0072*/ 	.short	0x0018


	//----- nvinfo : EIATTR_SW_WAR
	.align		4
.L_39:
        /*0074*/ 	.byte	0x04, 0x36
        /*0076*/ 	.short	(.L_41 - .L_40)
.L_40:
        /*0078*/ 	.word	0x00000008
.L_41:


//--------------------- .nv.info._Z24find_min_fixpoint_kernelPKiPim --------------------------
	.section	.nv.info._Z24find_min_fixpoint_kernelPKiPim,"",@"SHT_CUDA_INFO"
	.sectionflags	@""
	.align	4


	//----- nvinfo : EIATTR_CUDA_API_VERSION
	.align		4
        /*0000*/ 	.byte	0x04, 0x37
        /*0002*/ 	.short	(.L_43 - .L_42)
.L_42:
        /*0004*/ 	.word	0x00000082


	//----- nvinfo : EIATTR_KPARAM_INFO
	.align		4
.L_43:
        /*0008*/ 	.byte	0x04, 0x17
        /*000a*/ 	.short	(.L_45 - .L_44)
.L_44:
        /*000c*/ 	.word	0x00000000
        /*0010*/ 	.short	0x0002
        /*0012*/ 	.short	0x0010
        /*0014*/ 	.byte	0x00, 0xf0, 0x21, 0x00


	//----- nvinfo : EIATTR_KPARAM_INFO
	.align		4
.L_45:
        /*0018*/ 	.byte	0x04, 0x17
        /*001a*/ 	.short	(.L_47 - .L_46)
.L_46:
        /*001c*/ 	.word	0x00000000
        /*0020*/ 	.short	0x0001
        /*0022*/ 	.short	0x0008
        /*0024*/ 	.byte	0x00, 0xf5, 0x21, 0x00


	//----- nvinfo : EIATTR_KPARAM_INFO
	.align		4
.L_47:
        /*0028*/ 	.byte	0x04, 0x17
        /*002a*/ 	.short	(.L_49 - .L_48)
.L_48:
        /*002c*/ 	.word	0x00000000
        /*0030*/ 	.short	0x0000
        /*0032*/ 	.short	0x0000
        /*0034*/ 	.byte	0x00, 0xf5, 0x21, 0x00


	//----- nvinfo : EIATTR_SPARSE_MMA_MASK
	.align		4
.L_49:
        /*0038*/ 	.byte	0x03, 0x50
        /*003a*/ 	.short	0x0000


	//----- nvinfo : EIATTR_MAXREG_COUNT
	.align		4
        /*003c*/ 	.byte	0x03, 0x1b
        /*003e*/ 	.short	0x00ff


	//----- nvinfo : EIATTR_MERCURY_ISA_VERSION
	.align		4
        /*0040*/ 	.byte	0x03, 0x5f
        /*0042*/ 	.short	0x0101


	//----- nvinfo : EIATTR_VRC_CTA_INIT_COUNT
	.align		4
        /*0044*/ 	.byte	0x02, 0x4a
	.zero		1
	.zero		1


	//----- nvinfo : EIATTR_EXIT_INSTR_OFFSETS
	.align		4
        /*0048*/ 	.byte	0x04, 0x1c
        /*004a*/ 	.short	(.L_51 - .L_50)


	//   ....[0]....
.L_50:
        /*004c*/ 	.word	0x00000080


	//   ....[1]....
        /*0050*/ 	.word	0x00000110


	//   ....[2]....
        /*0054*/ 	.word	0x00000130


	//----- nvinfo : EIATTR_CBANK_PARAM_SIZE
	.align		4
.L_51:
        /*0058*/ 	.byte	0x03, 0x19
        /*005a*/ 	.short	0x0018


	//----- nvinfo : EIATTR_PARAM_CBANK
	.align		4
        /*005c*/ 	.byte	0x04, 0x0a
        /*005e*/ 	.short	(.L_53 - .L_52)
	.align		4
.L_52:
        /*0060*/ 	.word	index@(.nv.constant0._Z24find_min_fixpoint_kernelPKiPim)
        /*0064*/ 	.short	0x0380
        /*0066*/ 	.short	0x0018


	//----- nvinfo : EIATTR_SW_WAR
	.align		4
.L_53:
        /*0068*/ 	.byte	0x04, 0x36
        /*006a*/ 	.short	(.L_55 - .L_54)
.L_54:
        /*006c*/ 	.word	0x00000008
.L_55:


//--------------------- .nv.info._Z25find_min_atomicMin_kernelPKiPim --------------------------
	.section	.nv.info._Z25find_min_atomicMin_kernelPKiPim,"",@"SHT_CUDA_INFO"
	.sectionflags	@""
	.align	4


	//----- nvinfo : EIATTR_CUDA_API_VERSION
	.align		4
        /*0000*/ 	.byte	0x04, 0x37
        /*0002*/ 	.short	(.L_57 - .L_56)
.L_56:
        /*0004*/ 	.word	0x00000082


	//----- nvinfo : EIATTR_KPARAM_INFO
	.align		4
.L_57:
        /*0008*/ 	.byte	0x04, 0x17
        /*000a*/ 	.short	(.L_59 - .L_58)
.L_58:
        /*000c*/ 	.word	0x00000000
        /*0010*/ 	.short	0x0002
        /*0012*/ 	.short	0x0010
        /*0014*/ 	.byte	0x00, 0xf0, 0x21, 0x00


	//----- nvinfo : EIATTR_KPARAM_INFO
	.align		4
.L_59:
        /*0018*/ 	.byte	0x04, 0x17
        /*001a*/ 	.short	(.L_61 - .L_60)
.L_60:
        /*001c*/ 	.word	0x00000000
        /*0020*/ 	.short	0x0001
        /*0022*/ 	.short	0x0008
        /*0024*/ 	.byte	0x00, 0xf5, 0x21, 0x00


	//----- nvinfo : EIATTR_KPARAM_INFO
	.align		4
.L_61:
        /*0028*/ 	.byte	0x04, 0x17
        /*002a*/ 	.short	(.L_63 - .L_62)
.L_62:
        /*002c*/ 	.word	0x00000000
        /*0030*/ 	.short	0x0000
        /*0032*/ 	.short	0x0000
        /*0034*/ 	.byte	0x00, 0xf5, 0x21, 0x00


	//----- nvinfo : EIATTR_SPARSE_MMA_MASK
	.align		4
.L_63:
        /*0038*/ 	.byte	0x03, 0x50
        /*003a*/ 	.short	0x0000


	//----- nvinfo : EIATTR_MAXREG_COUNT
	.align		4
        /*003c*/ 	.byte	0x03, 0x1b
        /*003e*/ 	.short	0x00ff


	//----- nvinfo : EIATTR_MERCURY_ISA_VERSION
	.align		4
        /*0040*/ 	.byte	0x03, 0x5f
        /*0042*/ 	.short	0x0101


	//----- nvinfo : EIATTR_INT_WARP_WIDE_INSTR_OFFSETS
	.align		4
        /*0044*/ 	.byte	0x04, 0x31
        /*0046*/ 	.short	(.L_65 - .L_64)


	//   ....[0]....
.L_64:
        /*0048*/ 	.word	0x000000f0


	//   ....[1]....
        /*004c*/ 	.word	0x00000130


	//----- nvinfo : EIATTR_VRC_CTA_INIT_COUNT
	.align		4
.L_65:
        /*0050*/ 	.byte	0x02, 0x4a
	.zero		1
	.zero		1


	//----- nvinfo : EIATTR_EXIT_INSTR_OFFSETS
	.align		4
        /*0054*/ 	.byte	0x04, 0x1c
        /*0056*/ 	.short	(.L_67 - .L_66)


	//   ....[0]....
.L_66:
        /*0058*/ 	.word	0x00000080


	//   ....[1]....
        /*005c*/ 	.word	0x00000160


	//----- nvinfo : EIATTR_CBANK_PARAM_SIZE
	.align		4
.L_67:
        /*0060*/ 	.byte	0x03, 0x19
        /*0062*/ 	.short	0x0018


	//----- nvinfo : EIATTR_PARAM_CBANK
	.align		4
        /*0064*/ 	.byte	0x04, 0x0a
        /*0066*/ 	.short	(.L_69 - .L_68)
	.align		4
.L_68:
        /*0068*/ 	.word	index@(.nv.constant0._Z25find_min_atomicMin_kernelPKiPim)
        /*006c*/ 	.short	0x0380
        /*006e*/ 	.short	0x0018


	//----- nvinfo : EIATTR_SW_WAR
	.align		4
.L_69:
        /*0070*/ 	.byte	0x04, 0x36
        /*0072*/ 	.short	(.L_71 - .L_70)
.L_70:
        /*0074*/ 	.word	0x00000008
.L_71:


//--------------------- .nv.info._Z13findMinKernelPKiPim --------------------------
	.section	.nv.info._Z13findMinKernelPKiPim,"",@"SHT_CUDA_INFO"
	.sectionflags	@""
	.align	4


	//----- nvinfo : EIATTR_CUDA_API_VERSION
	.align		4
        /*0000*/ 	.byte	0x04, 0x37
        /*0002*/ 	.short	(.L_73 - .L_72)
.L_72:
        /*0004*/ 	.word	0x00000082


	//----- nvinfo : EIATTR_KPARAM_INFO
	.align		4
.L_73:
        /*0008*/ 	.byte	0x04, 0x17
        /*000a*/ 	.short	(.L_75 - .L_74)
.L_74:
        /*000c*/ 	.word	0x00000000
        /*0010*/ 	.short	0x0002
        /*0012*/ 	.short	0x0010
        /*0014*/ 	.byte	0x00, 0xf0, 0x21, 0x00


	//----- nvinfo : EIATTR_KPARAM_INFO
	.align		4
.L_75:
        /*0018*/ 	.byte	0x04, 0x17
        /*001a*/ 	.short	(.L_77 - .L_76)
.L_76:
        /*001c*/ 	.word	0x00000000
        /*0020*/ 	.short	0x0001
        /*0022*/ 	.short	0x0008
        /*0024*/ 	.byte	0x00, 0xf5, 0x21, 0x00


	//----- nvinfo : EIATTR_KPARAM_INFO
	.align		4
.L_77:
        /*0028*/ 	.byte	0x04, 0x17
        /*002a*/ 	.short	(.L_79 - .L_78)
.L_78:
        /*002c*/ 	.word	0x00000000
        /*0030*/ 	.short	0x0000
        /*0032*/ 	.short	0x0000
        /*0034*/ 	.byte	0x00, 0xf5, 0x21, 0x00


	//----- nvinfo : EIATTR_SPARSE_MMA_MASK
	.align		4
.L_79:
        /*0038*/ 	.byte	0x03, 0x50
        /*003a*/ 	.short	0x0000


	//----- nvinfo : EIATTR_MAXREG_COUNT
	.align		4
        /*003c*/ 	.byte	0x03, 0x1b
        /*003e*/ 	.short	0x00ff


	//----- nvinfo : EIATTR_NUM_BARRIERS
	.align		4
        /*0040*/ 	.byte	0x02, 0x4c
        /*0042*/ 	.byte	0x01
	.zero		1


	//----- nvinfo : EIATTR_MERCURY_ISA_VERSION
	.align		4
        /*0044*/ 	.byte	0x03, 0x5f
        /*0046*/ 	.short	0x0101


	//----- nvinfo : EIATTR_COOP_GROUP_MASK_REGIDS
	.align		4
        /*0048*/ 	.byte	0x04, 0x29
        /*004a*/ 	.short	(.L_81 - .L_80)


	//   ....[0]....
.L_80:
        /*004c*/ 	.word	0xffffffff


	//   ....[1]....
        /*0050*/ 	.word	0xffffffff


	//   ....[2]....
        /*0054*/ 	.word	0xffffffff


	//   ....[3]....
        /*0058*/ 	.word	0xffffffff


	//   ....[4]....
        /*005c*/ 	.word	0xffffffff


	//   ....[5]....
        /*0060*/ 	.word	0xffffffff


	//   ....[6]....
        /*0064*/ 	.word	0xffffffff


	//   ....[7]....
        /*0068*/ 	.word	0xffffffff


	//   ....[8]....
        /*006c*/ 	.word	0xffffffff


	//   ....[9]....
        /*0070*/ 	.word	0xffffffff


	//----- nvinfo : EIATTR_COOP_GROUP_INSTR_OFFSETS
	.align		4
.L_81:
        /*0074*/ 	.byte	0x04, 0x28
        /*0076*/ 	.short	(.L_83 - .L_82)


	//   ....[0]....
.L_82:
        /*0078*/ 	.word	0x000001c0


	//   ....[1]....
        /*007c*/ 	.word	0x00000210


	//   ....[2]....
        /*0080*/ 	.word	0x00000230


	//   ....[3]....
        /*0084*/ 	.word	0x00000270


	//   ....[4]....
        /*0088*/ 	.word	0x000002c0


	//   ....[5]....
        /*008c*/ 	.word	0x00000370


	//   ....[6]....
        /*0090*/ 	.word	0x000003a0


	//   ....[7]....
        /*0094*/ 	.word	0x000003c0


	//   ....[8]....
        /*0098*/ 	.word	0x000003e0


	//   ....[9]....
        /*009c*/ 	.word	0x00000400


	//----- nvinfo : EIATTR_VRC_CTA_INIT_COUNT
	.align		4
.L_83:
        /*00a0*/ 	.byte	0x02, 0x4a
	.zero		1
	.zero		1


	//----- nvinfo : EIATTR_EXIT_INSTR_OFFSETS
	.align		4
        /*00a4*/ 	.byte	0x04, 0x1c
        /*00a6*/ 	.short	(.L_85 - .L_84)


	//   ....[0]....
.L_84:
        /*00a8*/ 	.word	0x00000360


	//   ....[1]....
        /*00ac*/ 	.word	0x00000410


	//   ....[2]....
        /*00b0*/ 	.word	0x00000450


	//----- nvinfo : EIATTR_CRS_STACK_SIZE
	.align		4
.L_85:
        /*00b4*/ 	.byte	0x04, 0x1e
        /*00b6*/ 	.short	(.L_87 - .L_86)
.L_86:
        /*00b8*/ 	.word	0x00000000


	//----- nvinfo : EIATTR_CBANK_PARAM_SIZE
	.align		4
.L_87:
        /*00bc*/ 	.byte	0x03, 0x19
        /*00be*/ 	.short	0x0018


	//----- nvinfo : EIATTR_PARAM_CBANK
	.align		4
        /*00c0*/ 	.byte	0x04, 0x0a
        /*00c2*/ 	.short	(.L_89 - .L_88)
	.align		4
.L_88:
        /*00c4*/ 	.word	index@(.nv.constant0._Z13findMinKernelPKiPim)
        /*00c8*/ 	.short	0x0380
        /*00ca*/ 	.short	0x0018


	//----- nvinfo : EIATTR_SW_WAR
	.align		4
.L_89:
        /*00cc*/ 	.byte	0x04, 0x36
        /*00ce*/ 	.short	(.L_91 - .L_90)
.L_90:
        /*00d0*/ 	.word	0x00000008
.L_91:


//--------------------- .nv.callgraph             --------------------------
	.section	.nv.callgraph,"",@"SHT_CUDA_CALLGRAPH"
	.align	4
	.sectionentsize	8
	.align		4
        /*0000*/ 	.word	0x00000000
	.align		4
        /*0004*/ 	.word	0xffffffff
	.align		4
        /*0008*/ 	.word	0x00000000
	.align		4
        /*000c*/ 	.word	0xfffffffe
	.align		4
        /*0010*/ 	.word	0x00000000
	.align		4
        /*0014*/ 	.word	0xfffffffd
	.align		4
        /*0018*/ 	.word	0x00000000
	.align		4
        /*001c*/ 	.word	0xfffffffc


//--------------------- .text._Z23find_min_strided_kernelPKiPim --------------------------
	.section	.text._Z23find_min_strided_kernelPKiPim,"ax",@progbits
	.align	128
        .global         _Z23find_min_strided_kernelPKiPim
        .type           _Z23find_min_strided_kernelPKiPim,@function
        .size           _Z23find_min_strided_kernelPKiPim,(.L_x_10 - _Z23find_min_strided_kernelPKiPim)
        .other          _Z23find_min_strided_kernelPKiPim,@"STO_CUDA_ENTRY STV_DEFAULT"
_Z23find_min_strided_kernelPKiPim:
.text._Z23find_min_strided_kernelPKiPim:
[----:B------:R-:W-:Y:S01]  /*0000*/  LDC R1, c[0x0][0x37c] ;  /* 0x0000df00ff017b82 */ /* 0x000fe20000000800 */
[----:B------:R-:W0:Y:S07]  /*0010*/  S2R R0, SR_TID.X ;  /* 0x0000000000007919 */ /* 0x000e2e0000002100 */
[----:B------:R-:W0:Y:S01]  /*0020*/  S2UR UR4, SR_CTAID.X ;  /* 0x00000000000479c3 */ /* 0x000e220000002500 */
[----:B------:R-:W1:Y:S01]  /*0030*/  LDCU.64 UR8, c[0x0][0x390] ;  /* 0x00007200ff0877ac */ /* 0x000e620008000a00 */
[----:B------:R-:W-:Y:S01]  /*0040*/  BSSY.RECONVERGENT B0, `(.L_x_0) ;  /* 0x0000018000007945 */ /* 0x000fe20003800200 */
[----:B------:R-:W2:Y:S01]  /*0050*/  S2R R8, SR_LANEID ;  /* 0x0000000000087919 */ /* 0x000ea20000000000 */
[----:B------:R-:W-:Y:S01]  /*0060*/  IMAD.MOV.U32 R7, RZ, RZ, 0x7fffffff ;  /* 0x7fffffffff077424 */ /* 0x000fe200078e00ff */
[----:B------:R-:W3:Y:S03]  /*0070*/  LDCU.64 UR6, c[0x0][0x358] ;  /* 0x00006b00ff0677ac */ /* 0x000ee60008000a00 */
[----:B------:R-:W0:Y:S01]  /*0080*/  LDC R5, c[0x0][0x360] ;  /* 0x0000d800ff057b82 */ /* 0x000e220000000800 */
[----:B------:R-:W4:Y:S01]  /*0090*/  LDCU UR5, c[0x0][0x370] ;  /* 0x00006e00ff0577ac */ /* 0x000f220008000800 */
[----:B------:R-:W0:Y:S06]  /*00a0*/  LDCU.64 UR10, c[0x0][0x380] ;  /* 0x00007000ff0a77ac */ /* 0x000e2c0008000a00 */
[----:B------:R-:W2:Y:S01]  /*00b0*/  LDC.64 R2, c[0x0][0x388] ;  /* 0x0000e200ff027b82 */ /* 0x000ea20000000a00 */
[----:B0-----:R-:W-:-:S02]  /*00c0*/  IMAD R0, R5, UR4, R0 ;  /* 0x0000000405007c24 */ /* 0x001fc4000f8e0200 */
[----:B----4-:R-:W-:-:S03]  /*00d0*/  IMAD R6, R5, UR5, RZ ;  /* 0x0000000505067c24 */ /* 0x010fc6000f8e02ff */
[----:B-1----:R-:W-:-:S04]  /*00e0*/  ISETP.GE.U32.AND P0, PT, R0, UR8, PT ;  /* 0x0000000800007c0c */ /* 0x002fc8000bf06070 */
[----:B------:R-:W-:-:S13]  /*00f0*/  ISETP.GE.U32.AND.EX P0, PT, RZ, UR9, PT, P0 ;  /* 0x00000009ff007c0c */ /* 0x000fda000bf06100 */
[----:B--23--:R-:W-:Y:S05]  /*0100*/  @P0 BRA `(.L_x_1) ;  /* 0x00000000002c0947 */ /* 0x00cfea0003800000 */
[----:B------:R-:W-:Y:S02]  /*0110*/  IMAD.MOV.U32 R9, RZ, RZ, RZ ;  /* 0x000000ffff097224 */ /* 0x000fe400078e00ff */
[----:B------:R-:W-:-:S07]  /*0120*/  IMAD.MOV.U32 R7, RZ, RZ, 0x7fffffff ;  /* 0x7fffffffff077424 */ /* 0x000fce00078e00ff */
.L_x_2:
[----:B------:R-:W-:-:S04]  /*0130*/  LEA R4, P0, R0, UR10, 0x2 ;  /* 0x0000000a00047c11 */ /* 0x000fc8000f8010ff */
[----:B------:R-:W-:-:S05]  /*0140*/  LEA.HI.X R5, R0, UR11, R9, 0x2, P0 ;  /* 0x0000000b00057c11 */ /* 0x000fca00080f1409 */
[----:B------:R-:W2:Y:S01]  /*0150*/  LDG.E R4, desc[UR6][R4.64] ;  /* 0x0000000604047981 */ /* 0x000ea2000c1e1900 */
[----:B------:R-:W-:-:S05]  /*0160*/  IADD3 R0, P0, PT, R6, R0, RZ ;  /* 0x0000000006007210 */ /* 0x000fca0007f1e0ff */
[----:B------:R-:W-:Y:S01]  /*0170*/  IMAD.X R9, RZ, RZ, R9, P0 ;  /* 0x000000ffff097224 */ /* 0x000fe200000e0609 */
[----:B------:R-:W-:-:S04]  /*0180*/  ISETP.GE.U32.AND P0, PT, R0, UR8, PT ;  /* 0x0000000800007c0c */ /* 0x000fc8000bf06070 */
[----:B------:R-:W-:Y:S02]  /*0190*/  ISETP.GE.U32.AND.EX P0, PT, R9, UR9, PT, P0 ;  /* 0x0000000909007c0c */ /* 0x000fe4000bf06100 */
[----:B--2---:R-:W-:-:S11]  /*01a0*/  VIMNMX R7, PT, PT, R4, R7, PT ;  /* 0x0000000704077248 */ /* 0x004fd60003fe0100 */
[----:B------:R-:W-:Y:S05]  /*01b0*/  @!P0 BRA `(.L_x_2) ;  /* 0xfffffffc00dc8947 */ /* 0x000fea000383ffff */
.L_x_1:
[----:B------:R-:W-:Y:S05]  /*01c0*/  BSYNC.RECONVERGENT B0 ;  /* 0x0000000000007941 */ /* 0x000fea0003800200 */
.L_x_0:
[----:B------:R-:W-:Y:S01]  /*01d0*/  VOTEU.ANY UR4, UPT, PT ;  /* 0x0000000000047886 */ /* 0x000fe200038e0100 */
[----:B------:R-:W-:Y:S01]  /*01e0*/  CREDUX.MIN.S32 UR5, R7 ;  /* 0x00000000070572cc */ /* 0x000fe20000008200 */
[----:B------:R-:W-:-:S06]  /*01f0*/  UFLO.U32 UR4, UR4 ;  /* 0x00000004000472bd */ /* 0x000fcc00080e0000 */
[----:B------:R-:W-:-:S06]  /*0200*/  ISETP.EQ.U32.AND P0, PT, R8, UR4, PT ;  /* 0x0000000408007c0c */ /* 0x000fcc000bf02070 */
[----:B------:R-:W-:-:S07]  /*0210*/  IMAD.U32 R5, RZ, RZ, UR5 ;  /* 0x00000005ff057e24 */ /* 0x000fce000f8e00ff */
[----:B------:R-:W-:Y:S01]  /*0220*/  @P0 REDG.E.MIN.S32.STRONG.GPU desc[UR6][R2.64], R5 ;  /* 0x000000050200098e */ /* 0x000fe2000c92e306 */
[----:B------:R-:W-:Y:S05]  /*0230*/  EXIT ;  /* 0x000000000000794d */ /* 0x000fea0003800000 */
.L_x_3:
[----:B------:R-:W-:-:S00]  /*0240*/  BRA `(.L_x_3) ;  /* 0xfffffffc00fc7947 */ /* 0x000fc0000383ffff */
[----:B------:R-:W-:-:S00]  /*0250*/  NOP ;  /* 0x0000000000007918 */ /* 0x000fc00000000000 */
        /* <DEDUP_REMOVED lines=10> */
.L_x_10:


//--------------------- .text._Z24find_min_fixpoint_kernelPKiPim --------------------------
	.section	.text._Z24find_min_fixpoint_kernelPKiPim,"ax",@progbits
	.align	128
        .global         _Z24find_min_fixpoint_kernelPKiPim
        .type           _Z24find_min_fixpoint_kernelPKiPim,@function
        .size           _Z24find_min_fixpoint_kernelPKiPim,(.L_x_11 - _Z24find_min_fixpoint_kernelPKiPim)
        .other          _Z24find_min_fixpoint_kernelPKiPim,@"STO_CUDA_ENTRY STV_DEFAULT"
_Z24find_min_fixpoint_kernelPKiPim:
.text._Z24find_min_fixpoint_kernelPKiPim:
[----:B------:R-:W-:Y:S01]  /*0000*/  LDC R1, c[0x0][0x37c] ;  /* 0x0000df00ff017b82 */ /* 0x000fe20000000800 */
[----:B------:R-:W0:Y:S07]  /*0010*/  S2R R0, SR_TID.X ;  /* 0x0000000000007919 */ /* 0x000e2e0000002100 */
[----:B------:R-:W0:Y:S01]  /*0020*/  S2UR UR4, SR_CTAID.X ;  /* 0x00000000000479c3 */ /* 0x000e220000002500 */
[----:B------:R-:W1:Y:S07]  /*0030*/  LDCU.64 UR6, c[0x0][0x390] ;  /* 0x00007200ff0677ac */ /* 0x000e6e0008000a00 */
[----:B------:R-:W0:Y:S02]  /*0040*/  LDC R3, c[0x0][0x360] ;  /* 0x0000d800ff037b82 */ /* 0x000e240000000800 */
[----:B0-----:R-:W-:-:S05]  /*0050*/  IMAD R0, R3, UR4, R0 ;  /* 0x0000000403007c24 */ /* 0x001fca000f8e0200 */
[----:B-1----:R-:W-:-:S04]  /*0060*/  ISETP.GE.U32.AND P0, PT, R0, UR6, PT ;  /* 0x0000000600007c0c */ /* 0x002fc8000bf06070 */
[----:B------:R-:W-:-:S13]  /*0070*/  ISETP.GE.U32.AND.EX P0, PT, RZ, UR7, PT, P0 ;  /* 0x00000007ff007c0c */ /* 0x000fda000bf06100 */
[----:B------:R-:W-:Y:S05]  /*0080*/  @P0 EXIT ;  /* 0x000000000000094d */ /* 0x000fea0003800000 */
[----:B------:R-:W0:Y:S01]  /*0090*/  LDCU.64 UR6, c[0x0][0x380] ;  /* 0x00007000ff0677ac */ /* 0x000e220008000a00 */
[----:B------:R-:W1:Y:S01]  /*00a0*/  LDC.64 R2, c[0x0][0x388] ;  /* 0x0000e200ff027b82 */ /* 0x000e620000000a00 */
[----:B------:R-:W1:Y:S01]  /*00b0*/  LDCU.64 UR4, c[0x0][0x358] ;  /* 0x00006b00ff0477ac */ /* 0x000e620008000a00 */
[----:B0-----:R-:W-:-:S04]  /*00c0*/  LEA R4, P0, R0, UR6, 0x2 ;  /* 0x0000000600047c11 */ /* 0x001fc8000f8010ff */
[----:B------:R-:W-:Y:S02]  /*00d0*/  LEA.HI.X R5, R0, UR7, RZ, 0x2, P0 ;  /* 0x0000000700057c11 */ /* 0x000fe400080f14ff */
[----:B-1----:R-:W2:Y:S04]  /*00e0*/  LDG.E R0, desc[UR4][R2.64] ;  /* 0x0000000402007981 */ /* 0x002ea8000c1e1900 */
[----:B------:R-:W2:Y:S02]  /*00f0*/  LDG.E R5, desc[UR4][R4.64] ;  /* 0x0000000404057981 */ /* 0x000ea4000c1e1900 */
[----:B--2---:R-:W-:-:S13]  /*0100*/  ISETP.GE.AND P0, PT, R5, R0, PT ;  /* 0x000000000500720c */ /* 0x004fda0003f06270 */
[----:B------:R-:W-:Y:S05]  /*0110*/  @P0 EXIT ;  /* 0x000000000000094d */ /* 0x000fea0003800000 */
[----:B------:R-:W-:Y:S01]  /*0120*/  STG.E desc[UR4][R2.64], R5 ;  /* 0x0000000502007986 */ /* 0x000fe2000c101904 */
[----:B------:R-:W-:Y:S05]  /*0130*/  EXIT ;  /* 0x000000000000794d */ /* 0x000fea0003800000 */
.L_x_4:
        /* <DEDUP_REMOVED lines=12> */
.L_x_11:


//--------------------- .text._Z25find_min_atomicMin_kernelPKiPim --------------------------
	.section	.text._Z25find_min_atomicMin_kernelPKiPim,"ax",@progbits
	.align	128
        .global         _Z25find_min_atomicMin_kernelPKiPim
        .type           _Z25find_min_atomicMin_kernelPKiPim,@function
        .size           _Z25find_min_atomicMin_kernelPKiPim,(.L_x_12 - _Z25find_min_atomicMin_kernelPKiPim)
        .other          _Z25find_min_atomicMin_kernelPKiPim,@"STO_CUDA_ENTRY STV_DEFAULT"
_Z25find_min_atomicMin_kernelPKiPim:
.text._Z25find_min_atomicMin_kernelPKiPim:
        /* <DEDUP_REMOVED lines=10> */
[----:B------:R-:W1:Y:S01]  /*00a0*/  LDCU.64 UR6, c[0x0][0x358] ;  /* 0x00006b00ff0677ac */ /* 0x000e620008000a00 */
[----:B0-----:R-:W-:-:S04]  /*00b0*/  LEA R4, P0, R0, UR4, 0x2 ;  /* 0x0000000400047c11 */ /* 0x001fc8000f8010ff */
[----:B------:R-:W-:-:S05]  /*00c0*/  LEA.HI.X R5, R0, UR5, RZ, 0x2, P0 ;  /* 0x0000000500057c11 */ /* 0x000fca00080f14ff */
[----:B-1----:R-:W2:Y:S01]  /*00d0*/  LDG.E R4, desc[UR6][R4.64] ;  /* 0x0000000604047981 */ /* 0x002ea2000c1e1900 */
[----:B------:R-:W0:Y:S01]  /*00e0*/  LDC.64 R2, c[0x0][0x388] ;  /* 0x0000e200ff027b82 */ /* 0x000e220000000a00 */
[----:B------:R-:W-:Y:S01]  /*00f0*/  VOTEU.ANY UR4, UPT, PT ;  /* 0x0000000000047886 */ /* 0x000fe200038e0100 */
[----:B------:R-:W1:Y:S01]  /*0100*/  S2R R0, SR_LANEID ;  /* 0x0000000000007919 */ /* 0x000e620000000000 */
[----:B------:R-:W-:-:S06]  /*0110*/  UFLO.U32 UR4, UR4 ;  /* 0x00000004000472bd */ /* 0x000fcc00080e0000 */
[----:B-1----:R-:W-:Y:S02]  /*0120*/  ISETP.EQ.U32.AND P0, PT, R0, UR4, PT ;  /* 0x0000000400007c0c */ /* 0x002fe4000bf02070 */
[----:B--2---:R-:W-:-:S13]  /*0130*/  CREDUX.MIN.S32 UR5, R4 ;  /* 0x00000000040572cc */ /* 0x004fda0000008200 */
[----:B------:R-:W-:-:S05]  /*0140*/  IMAD.U32 R7, RZ, RZ, UR5 ;  /* 0x00000005ff077e24 */ /* 0x000fca000f8e00ff */
[----:B0-----:R-:W-:Y:S01]  /*0150*/  @P0 REDG.E.MIN.S32.STRONG.GPU desc[UR6][R2.64], R7 ;  /* 0x000000070200098e */ /* 0x001fe2000c92e306 */
[----:B------:R-:W-:Y:S05]  /*0160*/  EXIT ;  /* 0x000000000000794d */ /* 0x000fea0003800000 */
.L_x_5:
        /* <DEDUP_REMOVED lines=9> */
.L_x_12:


//--------------------- .text._Z13findMinKernelPKiPim --------------------------
	.section	.text._Z13findMinKernelPKiPim,"ax",@progbits
	.align	128
        .global         _Z13findMinKernelPKiPim
        .type           _Z13findMinKernelPKiPim,@function
        .size           _Z13findMinKernelPKiPim,(.L_x_13 - _Z13findMinKernelPKiPim)
        .other          _Z13findMinKernelPKiPim,@"STO_CUDA_ENTRY STV_DEFAULT"
_Z13findMinKernelPKiPim:
.text._Z13findMinKernelPKiPim:
[----:B------:R-:W-:Y:S01]  /*0000*/  LDC R1, c[0x0][0x37c] ;  /* 0x0000df00ff017b82 */ /* 0x000fe20000000800 */
[----:B------:R-:W0:Y:S01]  /*0010*/  S2R R0, SR_TID.X ;  /* 0x0000000000007919 */ /* 0x000e220000002100 */
[----:B------:R-:W0:Y:S01]  /*0020*/  LDCU UR5, c[0x0][0x360] ;  /* 0x00006c00ff0577ac */ /* 0x000e220008000800 */
[----:B------:R-:W-:Y:S01]  /*0030*/  BSSY.RECONVERGENT B0, `(.L_x_6) ;  /* 0x0000018000007945 */ /* 0x000fe20003800200 */
[----:B------:R-:W-:Y:S01]  /*0040*/  IMAD.MOV.U32 R4, RZ, RZ, 0x7fffffff ;  /* 0x7fffffffff047424 */ /* 0x000fe200078e00ff */
[----:B------:R-:W0:Y:S01]  /*0050*/  S2R R3, SR_CTAID.X ;  /* 0x0000000000037919 */ /* 0x000e220000002500 */
[----:B------:R-:W1:Y:S01]  /*0060*/  LDCU.64 UR8, c[0x0][0x390] ;  /* 0x00007200ff0877ac */ /* 0x000e620008000a00 */
[----:B------:R-:W2:Y:S01]  /*0070*/  LDCU.64 UR6, c[0x0][0x358] ;  /* 0x00006b00ff0677ac */ /* 0x000ea20008000a00 */
[----:B------:R-:W3:Y:S01]  /*0080*/  LDCU.64 UR10, c[0x0][0x380] ;  /* 0x00007000ff0a77ac */ /* 0x000ee20008000a00 */
[----:B0-----:R-:W-:-:S05]  /*0090*/  IMAD R2, R3, UR5, R0 ;  /* 0x0000000503027c24 */ /* 0x001fca000f8e0200 */
[----:B-1----:R-:W-:-:S04]  /*00a0*/  ISETP.GE.U32.AND P0, PT, R2, UR8, PT ;  /* 0x0000000802007c0c */ /* 0x002fc8000bf06070 */
[----:B------:R-:W-:-:S13]  /*00b0*/  ISETP.GE.U32.AND.EX P0, PT, RZ, UR9, PT, P0 ;  /* 0x00000009ff007c0c */ /* 0x000fda000bf06100 */
[----:B--23--:R-:W-:Y:S05]  /*00c0*/  @P0 BRA `(.L_x_7) ;  /* 0x0000000000380947 */ /* 0x00cfea0003800000 */
[----:B------:R-:W0:Y:S01]  /*00d0*/  LDC R5, c[0x0][0x370] ;  /* 0x0000dc00ff057b82 */ /* 0x000e220000000800 */
[----:B------:R-:W-:Y:S02]  /*00e0*/  IMAD.MOV.U32 R6, RZ, RZ, R2 ;  /* 0x000000ffff067224 */ /* 0x000fe400078e0002 */
[----:B------:R-:W-:Y:S02]  /*00f0*/  IMAD.MOV.U32 R7, RZ, RZ, RZ ;  /* 0x000000ffff077224 */ /* 0x000fe400078e00ff */
[----:B------:R-:W-:Y:S02]  /*0100*/  IMAD.MOV.U32 R4, RZ, RZ, 0x7fffffff ;  /* 0x7fffffffff047424 */ /* 0x000fe400078e00ff */
[----:B0-----:R-:W-:-:S07]  /*0110*/  IMAD R5, R5, UR5, RZ ;  /* 0x0000000505057c24 */ /* 0x001fce000f8e02ff */
.L_x_8:
[----:B------:R-:W-:-:S04]  /*0120*/  LEA R2, P0, R6, UR10, 0x2 ;  /* 0x0000000a06027c11 */ /* 0x000fc8000f8010ff */
[----:B------:R-:W-:-:S06]  /*0130*/  LEA.HI.X R3, R6, UR11, R7, 0x2, P0 ;  /* 0x0000000b06037c11 */ /* 0x000fcc00080f1407 */
[----:B------:R-:W2:Y:S01]  /*0140*/  LDG.E.CONSTANT R3, desc[UR6][R2.64] ;  /* 0x0000000602037981 */ /* 0x000ea2000c1e9900 */
[----:B------:R-:W-:-:S05]  /*0150*/  IADD3 R6, P0, PT, R5, R6, RZ ;  /* 0x0000000605067210 */ /* 0x000fca0007f1e0ff */
[----:B------:R-:W-:Y:S01]  /*0160*/  IMAD.X R7, RZ, RZ, R7, P0 ;  /* 0x000000ffff077224 */ /* 0x000fe200000e0607 */
[----:B------:R-:W-:-:S04]  /*0170*/  ISETP.GE.U32.AND P0, PT, R6, UR8, PT ;  /* 0x0000000806007c0c */ /* 0x000fc8000bf06070 */
[----:B------:R-:W-:Y:S02]  /*0180*/  ISETP.GE.U32.AND.EX P0, PT, R7, UR9, PT, P0 ;  /* 0x0000000907007c0c */ /* 0x000fe4000bf06100 */
[----:B--2---:R-:W-:-:S11]  /*0190*/  VIMNMX R4, PT, PT, R3, R4, PT ;  /* 0x0000000403047248 */ /* 0x004fd60003fe0100 */
[----:B------:R-:W-:Y:S05]  /*01a0*/  @!P0 BRA `(.L_x_8) ;  /* 0xfffffffc00dc8947 */ /* 0x000fea000383ffff */
.L_x_7:
[----:B------:R-:W-:Y:S05]  /*01b0*/  BSYNC.RECONVERGENT B0 ;  /* 0x0000000000007941 */ /* 0x000fea0003800200 */
.L_x_6:
[----:B------:R-:W0:Y:S01]  /*01c0*/  SHFL.DOWN PT, R3, R4, 0x10, 0x1f ;  /* 0x0a001f0004037f89 */ /* 0x000e2200000e0000 */
[----:B------:R-:W-:-:S06]  /*01d0*/  USHF.R.U32.HI UR4, URZ, 0x5, UR5 ;  /* 0x00000005ff047899 */ /* 0x000fcc0008011605 */
[----:B------:R-:W-:-:S13]  /*01e0*/  ISETP.GE.U32.AND P1, PT, R0, UR4, PT ;  /* 0x0000000400007c0c */ /* 0x000fda000bf26070 */
[----:B------:R-:W1:Y:S01]  /*01f0*/  @!P1 S2R R10, SR_CgaCtaId ;  /* 0x00000000000a9919 */ /* 0x000e620000008800 */
[----:B0-----:R-:W-:-:S05]  /*0200*/  VIMNMX R3, PT, PT, R3, R4, PT ;  /* 0x0000000403037248 */ /* 0x001fca0003fe0100 */
[----:B------:R-:W0:Y:S02]  /*0210*/  SHFL.DOWN PT, R2, R3, 0x8, 0x1f ;  /* 0x09001f0003027f89 */ /* 0x000e2400000e0000 */
[----:B0-----:R-:W-:-:S05]  /*0220*/  VIMNMX R5, PT, PT, R3, R2, PT ;  /* 0x0000000203057248 */ /* 0x001fca0003fe0100 */
[----:B------:R-:W0:Y:S02]  /*0230*/  SHFL.DOWN PT, R2, R5, 0x4, 0x1f ;  /* 0x08801f0005027f89 */ /* 0x000e2400000e0000 */
[----:B0-----:R-:W-:Y:S02]  /*0240*/  VIMNMX R6, PT, PT, R5, R2, PT ;  /* 0x0000000205067248 */ /* 0x001fe40003fe0100 */
[----:B------:R-:W-:Y:S02]  /*0250*/  LOP3.LUT P0, R2, R0, 0x1f, RZ, 0xc0, !PT ;  /* 0x0000001f00027812 */ /* 0x000fe4000780c0ff */
[----:B------:R-:W-:Y:S01]  /*0260*/  @!P1 MOV R5, 0x400 ;  /* 0x0000040000059802 */ /* 0x000fe20000000f00 */
[----:B------:R-:W0:Y:S03]  /*0270*/  SHFL.DOWN PT, R7, R6, 0x2, 0x1f ;  /* 0x08401f0006077f89 */ /* 0x000e2600000e0000 */
[----:B-1----:R-:W-:-:S07]  /*0280*/  @!P1 LEA R5, R10, R5, 0x18 ;  /* 0x000000050a059211 */ /* 0x002fce00078ec0ff */
[----:B------:R-:W1:Y:S01]  /*0290*/  @!P0 S2R R8, SR_CgaCtaId ;  /* 0x0000000000088919 */ /* 0x000e620000008800 */
[----:B------:R-:W-:Y:S02]  /*02a0*/  @!P0 MOV R3, 0x400 ;  /* 0x0000040000038802 */ /* 0x000fe40000000f00 */
[----:B0-----:R-:W-:-:S05]  /*02b0*/  VIMNMX R7, PT, PT, R6, R7, PT ;  /* 0x0000000706077248 */ /* 0x001fca0003fe0100 */
[----:B------:R-:W0:Y:S01]  /*02c0*/  SHFL.DOWN PT, R4, R7, 0x1, 0x1f ;  /* 0x08201f0007047f89 */ /* 0x000e2200000e0000 */
[----:B-1----:R-:W-:-:S04]  /*02d0*/  @!P0 LEA R3, R8, R3, 0x18 ;  /* 0x0000000308038211 */ /* 0x002fc800078ec0ff */
[----:B------:R-:W-:Y:S02]  /*02e0*/  @!P0 LEA.HI R3, R0, R3, RZ, 0x1d ;  /* 0x0000000300038211 */ /* 0x000fe400078fe8ff */
[----:B0-----:R-:W-:Y:S01]  /*02f0*/  VIMNMX R6, PT, PT, R7, R4, PT ;  /* 0x0000000407067248 */ /* 0x001fe20003fe0100 */
[----:B------:R-:W-:Y:S02]  /*0300*/  @!P1 IMAD R4, R2, 0x4, R5 ;  /* 0x0000000402049824 */ /* 0x000fe400078e0205 */
[----:B------:R-:W-:Y:S02]  /*0310*/  IMAD.MOV.U32 R2, RZ, RZ, 0x7fffffff ;  /* 0x7fffffffff027424 */ /* 0x000fe400078e00ff */
[----:B------:R0:W-:Y:S01]  /*0320*/  @!P0 STS [R3], R6 ;  /* 0x0000000603008388 */ /* 0x0001e20000000800 */
[----:B------:R-:W-:Y:S01]  /*0330*/  BAR.SYNC.DEFER_BLOCKING 0x0 ;  /* 0x0000000000007b1d */ /* 0x000fe20000010000 */
[----:B------:R-:W-:-:S05]  /*0340*/  ISETP.GT.U32.AND P0, PT, R0, 0x1f, PT ;  /* 0x0000001f0000780c */ /* 0x000fca0003f04070 */
[----:B------:R0:W1:Y:S08]  /*0350*/  @!P1 LDS R2, [R4] ;  /* 0x0000000004029984 */ /* 0x0000700000000800 */
[----:B0-----:R-:W-:Y:S05]  /*0360*/  @P0 EXIT ;  /* 0x000000000000094d */ /* 0x001fea0003800000 */
[----:B-1----:R-:W0:Y:S01]  /*0370*/  SHFL.DOWN PT, R3, R2, 0x10, 0x1f ;  /* 0x0a001f0002037f89 */ /* 0x002e2200000e0000 */
[----:B------:R-:W-:Y:S02]  /*0380*/  ISETP.NE.AND P0, PT, R0, RZ, PT ;  /* 0x000000ff0000720c */ /* 0x000fe40003f05270 */
[----:B0-----:R-:W-:-:S05]  /*0390*/  VIMNMX R3, PT, PT, R3, R2, PT ;  /* 0x0000000203037248 */ /* 0x001fca0003fe0100 */
[----:B------:R-:W0:Y:S02]  /*03a0*/  SHFL.DOWN PT, R4, R3, 0x8, 0x1f ;  /* 0x09001f0003047f89 */ /* 0x000e2400000e0000 */
[----:B0-----:R-:W-:-:S05]  /*03b0*/  VIMNMX R4, PT, PT, R3, R4, PT ;  /* 0x0000000403047248 */ /* 0x001fca0003fe0100 */
[----:B------:R-:W0:Y:S02]  /*03c0*/  SHFL.DOWN PT, R5, R4, 0x4, 0x1f ;  /* 0x08801f0004057f89 */ /* 0x000e2400000e0000 */
[----:B0-----:R-:W-:-:S05]  /*03d0*/  VIMNMX R5, PT, PT, R4, R5, PT ;  /* 0x0000000504057248 */ /* 0x001fca0003fe0100 */
[----:B------:R-:W0:Y:S02]  /*03e0*/  SHFL.DOWN PT, R6, R5, 0x2, 0x1f ;  /* 0x08401f0005067f89 */ /* 0x000e2400000e0000 */
[----:B0-----:R-:W-:-:S05]  /*03f0*/  VIMNMX R6, PT, PT, R5, R6, PT ;  /* 0x0000000605067248 */ /* 0x001fca0003fe0100 */
[----:B------:R0:W1:Y:S01]  /*0400*/  SHFL.DOWN PT, R7, R6, 0x1, 0x1f ;  /* 0x08201f0006077f89 */ /* 0x00006200000e0000 */
[----:B------:R-:W-:Y:S05]  /*0410*/  @P0 EXIT ;  /* 0x000000000000094d */ /* 0x000fea0003800000 */
[----:B------:R-:W2:Y:S01]  /*0420*/  LDC.64 R2, c[0x0][0x388] ;  /* 0x0000e200ff027b82 */ /* 0x000ea20000000a00 */
[----:B-1----:R-:W-:-:S05]  /*0430*/  VIMNMX R7, PT, PT, R6, R7, PT ;  /* 0x0000000706077248 */ /* 0x002fca0003fe0100 */
[----:B--2---:R-:W-:Y:S01]  /*0440*/  REDG.E.MIN.S32.STRONG.GPU desc[UR6][R2.64], R7 ;  /* 0x000000070200798e */ /* 0x004fe2000c92e306 */
[----:B------:R-:W-:Y:S05]  /*0450*/  EXIT ;  /* 0x000000000000794d */ /* 0x000fea0003800000 */
.L_x_9:
        /* <DEDUP_REMOVED lines=10> */
.L_x_13:


//--------------------- .nv.shared.reserved.0     --------------------------
	.section	.nv.shared.reserved.0,"aw",@nobits
	.weak		__nv_reservedSMEM_offset_0_alias
	.size		__nv_reservedSMEM_offset_0_alias, 0, 64
	.other		__nv_reservedSMEM_offset_0_alias,@"STO_CUDA_RESERVED_SHARED STV_DEFAULT"
__nv_reservedSMEM_offset_0_alias:
	.zero		0
	.zero		64


//--------------------- .nv.shared._Z13findMinKernelPKiPim --------------------------
	.section	.nv.shared._Z13findMinKernelPKiPim,"aw",@nobits
	.sectionflags	@""
	.align	4
.nv.shared._Z13findMinKernelPKiPim:
	.zero		1152


//--------------------- .nv.constant0._Z23find_min_strided_kernelPKiPim --------------------------
	.section	.nv.constant0._Z23find_min_strided_kernelPKiPim,"a",@progbits
	.sectionflags	@""
	.align	4
.nv.constant0._Z23find_min_strided_kernelPKiPim:
	.zero		920


//--------------------- .nv.constant0._Z24find_min_fixpoint_kernelPKiPim --------------------------
	.section	.nv.constant0._Z24find_min_fixpoint_kernelPKiPim,"a",@progbits
	.sectionflags	@""
	.align	4
.nv.constant0._Z24find_min_fixpoint_kernelPKiPim:
	.zero		920


//--------------------- .nv.constant0._Z25find_min_atomicMin_kernelPKiPim --------------------------
	.section	.nv.constant0._Z25find_min_atomicMin_kernelPKiPim,"a",@progbits
	.sectionflags	@""
	.align	4
.nv.constant0._Z25find_min_atomicMin_kernelPKiPim:
	.zero		920


//--------------------- .nv.constant0._Z13findMinKernelPKiPim --------------------------
	.section	.nv.constant0._Z13findMinKernelPKiPim,"a",@progbits
	.sectionflags	@""
	.align	4
.nv.constant0._Z13findMinKernelPKiPim:
	.zero		920


//--------------------- SYMBOLS --------------------------

	.type		.nv.reservedSmem.offset0,@object
	.size		.nv.reservedSmem.offset0,0x4
	.type		.nv.reservedSmem.cap,@object
	.size		.nv.reservedSmem.cap,0x4
